//
// Generated by NVIDIA NVVM Compiler
//
// Compiler Build ID: CL-36424714
// Cuda compilation tools, release 13.0, V13.0.88
// Based on NVVM 20.0.0
//

.version 9.0
.target sm_100
.address_size 64

	// .globl	_Z15kernelOperationPiS_ii

.visible .entry _Z15kernelOperationPiS_ii(
	.param .u64 .ptr .align 1 _Z15kernelOperationPiS_ii_param_0,
	.param .u64 .ptr .align 1 _Z15kernelOperationPiS_ii_param_1,
	.param .u32 _Z15kernelOperationPiS_ii_param_2,
	.param .u32 _Z15kernelOperationPiS_ii_param_3
)
{
	.reg .pred 	%p<19>;
	.reg .b32 	%r<223>;
	.reg .b64 	%rd<68>;

	ld.param.u64 	%rd9, [_Z15kernelOperationPiS_ii_param_0];
	ld.param.u64 	%rd8, [_Z15kernelOperationPiS_ii_param_1];
	ld.param.u32 	%r66, [_Z15kernelOperationPiS_ii_param_2];
	ld.param.u32 	%r67, [_Z15kernelOperationPiS_ii_param_3];
	cvta.to.global.u64 	%rd1, %rd9;
	mov.u32 	%r1, %tid.y;
	mov.u32 	%r2, %tid.x;
	setp.lt.s32 	%p1, %r66, 1;
	mov.b32 	%r222, 0;
	@%p1 bra 	$L__BB0_13;
	and.b32  	%r3, %r66, 15;
	setp.lt.u32 	%p2, %r66, 16;
	mov.b32 	%r194, 0;
	mov.u32 	%r222, %r194;
	@%p2 bra 	$L__BB0_4;
	and.b32  	%r194, %r66, 2147483632;
	neg.s32 	%r207, %r194;
	shl.b32 	%r6, %r67, 4;
	mov.b32 	%r222, 0;
	mul.wide.s32 	%rd12, %r67, 4;
	mov.u32 	%r206, %r2;
$L__BB0_3:
	.pragma "nounroll";
	mul.wide.s32 	%rd10, %r206, 4;
	add.s64 	%rd11, %rd1, %rd10;
	ld.global.u32 	%r72, [%rd11];
	add.s32 	%r73, %r72, %r222;
	add.s64 	%rd13, %rd11, %rd12;
	ld.global.u32 	%r74, [%rd13];
	add.s32 	%r75, %r74, %r73;
	add.s64 	%rd14, %rd13, %rd12;
	ld.global.u32 	%r76, [%rd14];
	add.s32 	%r77, %r76, %r75;
	add.s64 	%rd15, %rd14, %rd12;
	ld.global.u32 	%r78, [%rd15];
	add.s32 	%r79, %r78, %r77;
	add.s64 	%rd16, %rd15, %rd12;
	ld.global.u32 	%r80, [%rd16];
	add.s32 	%r81, %r80, %r79;
	add.s64 	%rd17, %rd16, %rd12;
	ld.global.u32 	%r82, [%rd17];
	add.s32 	%r83, %r82, %r81;
	add.s64 	%rd18, %rd17, %rd12;
	ld.global.u32 	%r84, [%rd18];
	add.s32 	%r85, %r84, %r83;
	add.s64 	%rd19, %rd18, %rd12;
	ld.global.u32 	%r86, [%rd19];
	add.s32 	%r87, %r86, %r85;
	add.s64 	%rd20, %rd19, %rd12;
	ld.global.u32 	%r88, [%rd20];
	add.s32 	%r89, %r88, %r87;
	add.s64 	%rd21, %rd20, %rd12;
	ld.global.u32 	%r90, [%rd21];
	add.s32 	%r91, %r90, %r89;
	add.s64 	%rd22, %rd21, %rd12;
	ld.global.u32 	%r92, [%rd22];
	add.s32 	%r93, %r92, %r91;
	add.s64 	%rd23, %rd22, %rd12;
	ld.global.u32 	%r94, [%rd23];
	add.s32 	%r95, %r94, %r93;
	add.s64 	%rd24, %rd23, %rd12;
	ld.global.u32 	%r96, [%rd24];
	add.s32 	%r97, %r96, %r95;
	add.s64 	%rd25, %rd24, %rd12;
	ld.global.u32 	%r98, [%rd25];
	add.s32 	%r99, %r98, %r97;
	add.s64 	%rd26, %rd25, %rd12;
	ld.global.u32 	%r100, [%rd26];
	add.s32 	%r101, %r100, %r99;
	add.s64 	%rd27, %rd26, %rd12;
	ld.global.u32 	%r102, [%rd27];
	add.s32 	%r222, %r102, %r101;
	add.s32 	%r207, %r207, 16;
	add.s32 	%r206, %r206, %r6;
	setp.eq.s32 	%p3, %r207, 0;
	@%p3 bra 	$L__BB0_4;
	bra.uni 	$L__BB0_3;
$L__BB0_4:
	setp.eq.s32 	%p4, %r3, 0;
	@%p4 bra 	$L__BB0_13;
	and.b32  	%r10, %r66, 7;
	setp.lt.u32 	%p5, %r3, 8;
	@%p5 bra 	$L__BB0_7;
	mad.lo.s32 	%r104, %r194, %r67, %r2;
	mul.wide.s32 	%rd28, %r104, 4;
	add.s64 	%rd29, %rd1, %rd28;
	ld.global.u32 	%r105, [%rd29];
	add.s32 	%r106, %r105, %r222;
	mul.wide.s32 	%rd30, %r67, 4;
	add.s64 	%rd31, %rd29, %rd30;
	ld.global.u32 	%r107, [%rd31];
	add.s32 	%r108, %r107, %r106;
	add.s64 	%rd32, %rd31, %rd30;
	ld.global.u32 	%r109, [%rd32];
	add.s32 	%r110, %r109, %r108;
	add.s64 	%rd33, %rd32, %rd30;
	ld.global.u32 	%r111, [%rd33];
	add.s32 	%r112, %r111, %r110;
	add.s64 	%rd34, %rd33, %rd30;
	ld.global.u32 	%r113, [%rd34];
	add.s32 	%r114, %r113, %r112;
	add.s64 	%rd35, %rd34, %rd30;
	ld.global.u32 	%r115, [%rd35];
	add.s32 	%r116, %r115, %r114;
	add.s64 	%rd36, %rd35, %rd30;
	ld.global.u32 	%r117, [%rd36];
	add.s32 	%r118, %r117, %r116;
	add.s64 	%rd37, %rd36, %rd30;
	ld.global.u32 	%r119, [%rd37];
	add.s32 	%r222, %r119, %r118;
	add.s32 	%r194, %r194, 8;
$L__BB0_7:
	setp.eq.s32 	%p6, %r10, 0;
	@%p6 bra 	$L__BB0_13;
	and.b32  	%r16, %r66, 3;
	setp.lt.u32 	%p7, %r10, 4;
	@%p7 bra 	$L__BB0_10;
	mad.lo.s32 	%r121, %r194, %r67, %r2;
	mul.wide.s32 	%rd38, %r121, 4;
	add.s64 	%rd39, %rd1, %rd38;
	ld.global.u32 	%r122, [%rd39];
	add.s32 	%r123, %r122, %r222;
	mul.wide.s32 	%rd40, %r67, 4;
	add.s64 	%rd41, %rd39, %rd40;
	ld.global.u32 	%r124, [%rd41];
	add.s32 	%r125, %r124, %r123;
	add.s64 	%rd42, %rd41, %rd40;
	ld.global.u32 	%r126, [%rd42];
	add.s32 	%r127, %r126, %r125;
	add.s64 	%rd43, %rd42, %rd40;
	ld.global.u32 	%r128, [%rd43];
	add.s32 	%r222, %r128, %r127;
	add.s32 	%r194, %r194, 4;
$L__BB0_10:
	setp.eq.s32 	%p8, %r16, 0;
	@%p8 bra 	$L__BB0_13;
	mad.lo.s32 	%r203, %r194, %r67, %r2;
	neg.s32 	%r202, %r16;
$L__BB0_12:
	.pragma "nounroll";
	mul.wide.s32 	%rd44, %r203, 4;
	add.s64 	%rd45, %rd1, %rd44;
	ld.global.u32 	%r129, [%rd45];
	add.s32 	%r222, %r129, %r222;
	add.s32 	%r203, %r203, %r67;
	add.s32 	%r202, %r202, 1;
	setp.ne.s32 	%p9, %r202, 0;
	@%p9 bra 	$L__BB0_12;
$L__BB0_13:
	setp.lt.s32 	%p10, %r67, 1;
	@%p10 bra 	$L__BB0_26;
	mul.lo.s32 	%r31, %r67, %r1;
	add.s32 	%r132, %r67, -1;
	and.b32  	%r32, %r67, 15;
	setp.lt.u32 	%p11, %r132, 15;
	mov.b32 	%r212, 0;
	@%p11 bra 	$L__BB0_17;
	and.b32  	%r212, %r67, 2147483632;
	neg.s32 	%r209, %r212;
	mul.wide.u32 	%rd46, %r31, 4;
	add.s64 	%rd47, %rd46, %rd1;
	add.s64 	%rd66, %rd47, 32;
$L__BB0_16:
	.pragma "nounroll";
	ld.global.u32 	%r133, [%rd66+-32];
	add.s32 	%r134, %r133, %r222;
	ld.global.u32 	%r135, [%rd66+-28];
	add.s32 	%r136, %r135, %r134;
	ld.global.u32 	%r137, [%rd66+-24];
	add.s32 	%r138, %r137, %r136;
	ld.global.u32 	%r139, [%rd66+-20];
	add.s32 	%r140, %r139, %r138;
	ld.global.u32 	%r141, [%rd66+-16];
	add.s32 	%r142, %r141, %r140;
	ld.global.u32 	%r143, [%rd66+-12];
	add.s32 	%r144, %r143, %r142;
	ld.global.u32 	%r145, [%rd66+-8];
	add.s32 	%r146, %r145, %r144;
	ld.global.u32 	%r147, [%rd66+-4];
	add.s32 	%r148, %r147, %r146;
	ld.global.u32 	%r149, [%rd66];
	add.s32 	%r150, %r149, %r148;
	ld.global.u32 	%r151, [%rd66+4];
	add.s32 	%r152, %r151, %r150;
	ld.global.u32 	%r153, [%rd66+8];
	add.s32 	%r154, %r153, %r152;
	ld.global.u32 	%r155, [%rd66+12];
	add.s32 	%r156, %r155, %r154;
	ld.global.u32 	%r157, [%rd66+16];
	add.s32 	%r158, %r157, %r156;
	ld.global.u32 	%r159, [%rd66+20];
	add.s32 	%r160, %r159, %r158;
	ld.global.u32 	%r161, [%rd66+24];
	add.s32 	%r162, %r161, %r160;
	ld.global.u32 	%r163, [%rd66+28];
	add.s32 	%r222, %r163, %r162;
	add.s32 	%r209, %r209, 16;
	add.s64 	%rd66, %rd66, 64;
	setp.ne.s32 	%p12, %r209, 0;
	@%p12 bra 	$L__BB0_16;
$L__BB0_17:
	setp.eq.s32 	%p13, %r32, 0;
	@%p13 bra 	$L__BB0_26;
	and.b32  	%r48, %r67, 7;
	setp.lt.u32 	%p14, %r32, 8;
	@%p14 bra 	$L__BB0_20;
	add.s32 	%r165, %r212, %r31;
	mul.wide.u32 	%rd48, %r165, 4;
	add.s64 	%rd49, %rd1, %rd48;
	ld.global.u32 	%r166, [%rd49];
	add.s32 	%r167, %r166, %r222;
	cvt.u64.u32 	%rd50, %r31;
	cvt.u64.u32 	%rd51, %r212;
	add.s64 	%rd52, %rd51, %rd50;
	shl.b64 	%rd53, %rd52, 2;
	add.s64 	%rd54, %rd1, %rd53;
	ld.global.u32 	%r168, [%rd54+4];
	add.s32 	%r169, %r168, %r167;
	ld.global.u32 	%r170, [%rd54+8];
	add.s32 	%r171, %r170, %r169;
	ld.global.u32 	%r172, [%rd54+12];
	add.s32 	%r173, %r172, %r171;
	ld.global.u32 	%r174, [%rd54+16];
	add.s32 	%r175, %r174, %r173;
	ld.global.u32 	%r176, [%rd54+20];
	add.s32 	%r177, %r176, %r175;
	ld.global.u32 	%r178, [%rd54+24];
	add.s32 	%r179, %r178, %r177;
	ld.global.u32 	%r180, [%rd54+28];
	add.s32 	%r222, %r180, %r179;
	add.s32 	%r212, %r212, 8;
$L__BB0_20:
	setp.eq.s32 	%p15, %r48, 0;
	@%p15 bra 	$L__BB0_26;
	and.b32  	%r54, %r67, 3;
	setp.lt.u32 	%p16, %r48, 4;
	@%p16 bra 	$L__BB0_23;
	add.s32 	%r182, %r212, %r31;
	mul.wide.u32 	%rd55, %r182, 4;
	add.s64 	%rd56, %rd1, %rd55;
	ld.global.u32 	%r183, [%rd56];
	add.s32 	%r184, %r183, %r222;
	cvt.u64.u32 	%rd57, %r31;
	cvt.u64.u32 	%rd58, %r212;
	add.s64 	%rd59, %rd58, %rd57;
	shl.b64 	%rd60, %rd59, 2;
	add.s64 	%rd61, %rd1, %rd60;
	ld.global.u32 	%r185, [%rd61+4];
	add.s32 	%r186, %r185, %r184;
	ld.global.u32 	%r187, [%rd61+8];
	add.s32 	%r188, %r187, %r186;
	ld.global.u32 	%r189, [%rd61+12];
	add.s32 	%r222, %r189, %r188;
	add.s32 	%r212, %r212, 4;
$L__BB0_23:
	setp.eq.s32 	%p17, %r54, 0;
	@%p17 bra 	$L__BB0_26;
	add.s32 	%r190, %r212, %r31;
	mul.wide.u32 	%rd62, %r190, 4;
	add.s64 	%rd67, %rd1, %rd62;
	neg.s32 	%r220, %r54;
$L__BB0_25:
	.pragma "nounroll";
	ld.global.u32 	%r191, [%rd67];
	add.s32 	%r222, %r191, %r222;
	add.s64 	%rd67, %rd67, 4;
	add.s32 	%r220, %r220, 1;
	setp.ne.s32 	%p18, %r220, 0;
	@%p18 bra 	$L__BB0_25;
$L__BB0_26:
	cvta.to.global.u64 	%rd63, %rd8;
	mad.lo.s32 	%r192, %r67, %r1, %r2;
	mul.wide.s32 	%rd64, %r192, 4;
	add.s64 	%rd65, %rd63, %rd64;
	st.global.u32 	[%rd65], %r222;
	ret;

}


// ===== COMPILED SASS (sm_100) =====

	.target	sm_100

	.elftype	@"ET_EXEC"


//--------------------- .note.nv.tkinfo           --------------------------
	.section	.note.nv.tkinfo,"",@"SHT_NOTE"
	.sectionflags	@"SHF_NOTE_NV_TKINFO"
	.tkinfo
        /*0018*/ 	.word	0x00000002
        /*0030*/ 	.string	""
        /*0030*/ 	.string	"ptxas"
        /*0030*/ 	.string	"Cuda compilation tools, release 13.0, V13.0.88"
        /*0030*/ 	.string	"Build cuda_13.0.r13.0/compiler.36424714_0"
        /*0030*/ 	.string	"-arch sm_100 -m 64 "



//--------------------- .note.nv.cuinfo           --------------------------
	.section	.note.nv.cuinfo,"",@"SHT_NOTE"
	.sectionflags	@"SHF_NOTE_NV_CUINFO"
        /*0018*/ 	.short	0x0002
        /*001a*/ 	.short	0x0064
        /*001c*/ 	.short	0x0082
	.zero		2


//--------------------- .nv.info                  --------------------------
	.section	.nv.info,"",@"SHT_CUDA_INFO"
	.align	4


	//----- nvinfo : EIATTR_REGCOUNT
	.align		4
        /*0000*/ 	.byte	0x04, 0x2f
        /*0002*/ 	.short	(.L_1 - .L_0)
	.align		4
.L_0:
        /*0004*/ 	.word	index@(_Z15kernelOperationPiS_ii)
        /*0008*/ 	.word	0x00000020


	//----- nvinfo : EIATTR_FRAME_SIZE
	.align		4
.L_1:
        /*000c*/ 	.byte	0x04, 0x11
        /*000e*/ 	.short	(.L_3 - .L_2)
	.align		4
.L_2:
        /*0010*/ 	.word	index@(_Z15kernelOperationPiS_ii)
        /*0014*/ 	.word	0x00000000


	//----- nvinfo : EIATTR_MIN_STACK_SIZE
	.align		4
.L_3:
        /*0018*/ 	.byte	0x04, 0x12
        /*001a*/ 	.short	(.L_5 - .L_4)
	.align		4
.L_4:
        /*001c*/ 	.word	index@(_Z15kernelOperationPiS_ii)
        /*0020*/ 	.word	0x00000000
.L_5:


//--------------------- .nv.compat                --------------------------
	.section	.nv.compat,"",@"SHT_CUDA_COMPAT_INFO"
	.align	4
        /*0000*/ 	.byte	0x02, 0x09, 0x00, 0x00, 0x02, 0x02, 0x01, 0x00, 0x02, 0x05, 0x05, 0x00, 0x03, 0x07, 0x01, 0x01
        /*0010*/ 	.byte	0x02, 0x03, 0x00, 0x00, 0x02, 0x06, 0x01, 0x00, 0x04, 0x0b, 0x08, 0x00, 0x09, 0x00, 0x00, 0x00
        /*0020*/ 	.byte	0x00, 0x00, 0x00, 0x00


//--------------------- .nv.info._Z15kernelOperationPiS_ii --------------------------
	.section	.nv.info._Z15kernelOperationPiS_ii,"",@"SHT_CUDA_INFO"
	.sectionflags	@""
	.align	4


	//----- nvinfo : EIATTR_CUDA_API_VERSION
	.align		4
        /*0000*/ 	.byte	0x04, 0x37
        /*0002*/ 	.short	(.L_7 - .L_6)
.L_6:
        /*0004*/ 	.word	0x00000082


	//----- nvinfo : EIATTR_KPARAM_INFO
	.align		4
.L_7:
        /*0008*/ 	.byte	0x04, 0x17
        /*000a*/ 	.short	(.L_9 - .L_8)
.L_8:
        /*000c*/ 	.word	0x00000000
        /*0010*/ 	.short	0x0003
        /*0012*/ 	.short	0x0014
        /*0014*/ 	.byte	0x00, 0xf0, 0x11, 0x00


	//----- nvinfo : EIATTR_KPARAM_INFO
	.align		4
.L_9:
        /*0018*/ 	.byte	0x04, 0x17
        /*001a*/ 	.short	(.L_11 - .L_10)
.L_10:
        /*001c*/ 	.word	0x00000000
        /*0020*/ 	.short	0x0002
        /*0022*/ 	.short	0x0010
        /*0024*/ 	.byte	0x00, 0xf0, 0x11, 0x00


	//----- nvinfo : EIATTR_KPARAM_INFO
	.align		4
.L_11:
        /*0028*/ 	.byte	0x04, 0x17
        /*002a*/ 	.short	(.L_13 - .L_12)
.L_12:
        /*002c*/ 	.word	0x00000000
        /*0030*/ 	.short	0x0001
        /*0032*/ 	.short	0x0008
        /*0034*/ 	.byte	0x00, 0xf5, 0x21, 0x00


	//----- nvinfo : EIATTR_KPARAM_INFO
	.align		4
.L_13:
        /*0038*/ 	.byte	0x04, 0x17
        /*003a*/ 	.short	(.L_15 - .L_14)
.L_14:
        /*003c*/ 	.word	0x00000000
        /*0040*/ 	.short	0x0000
        /*0042*/ 	.short	0x0000
        /*0044*/ 	.byte	0x00, 0xf5, 0x21, 0x00


	//----- nvinfo : EIATTR_SPARSE_MMA_MASK
	.align		4
.L_15:
        /*0048*/ 	.byte	0x03, 0x50
        /*004a*/ 	.short	0x0000


	//----- nvinfo : EIATTR_MAXREG_COUNT
	.align		4
        /*004c*/ 	.byte	0x03, 0x1b
        /*004e*/ 	.short	0x00ff


	//----- nvinfo : EIATTR_MERCURY_ISA_VERSION
	.align		4
        /*0050*/ 	.byte	0x03, 0x5f
        /*0052*/ 	.short	0x0101


	//----- nvinfo : EIATTR_VRC_CTA_INIT_COUNT
	.align		4
        /*0054*/ 	.byte	0x02, 0x4a
	.zero		1
	.zero		1


	//----- nvinfo : EIATTR_EXIT_INSTR_OFFSETS
	.align		4
        /*0058*/ 	.byte	0x04, 0x1c
        /*005a*/ 	.short	(.L_17 - .L_16)


	//   ....[0]....
.L_16:
        /*005c*/ 	.word	0x00000e90


	//----- nvinfo : EIATTR_CBANK_PARAM_SIZE
	.align		4
.L_17:
        /*0060*/ 	.byte	0x03, 0x19
        /*0062*/ 	.short	0x0018


	//----- nvinfo : EIATTR_PARAM_CBANK
	.align		4
        /*0064*/ 	.byte	0x04, 0x0a
        /*0066*/ 	.short	(.L_19 - .L_18)
	.align		4
.L_18:
        /*0068*/ 	.word	index@(.nv.constant0._Z15kernelOperationPiS_ii)
        /*006c*/ 	.short	0x0380
        /*006e*/ 	.short	0x0018


	//----- nvinfo : EIATTR_SW_WAR
	.align		4
.L_19:
        /*0070*/ 	.byte	0x04, 0x36
        /*0072*/ 	.short	(.L_21 - .L_20)
.L_20:
        /*0074*/ 	.word	0x00000008
.L_21:


//--------------------- .nv.callgraph             --------------------------
	.section	.nv.callgraph,"",@"SHT_CUDA_CALLGRAPH"
	.align	4
	.sectionentsize	8
	.align		4
        /*0000*/ 	.word	0x00000000
	.align		4
        /*0004*/ 	.word	0xffffffff
	.align		4
        /*0008*/ 	.word	0x00000000
	.align		4
        /*000c*/ 	.word	0xfffffffe
	.align		4
        /*0010*/ 	.word	0x00000000
	.align		4
        /*0014*/ 	.word	0xfffffffd
	.align		4
        /*0018*/ 	.word	0x00000000
	.align		4
        /*001c*/ 	.word	0xfffffffc


//--------------------- .text._Z15kernelOperationPiS_ii --------------------------
	.section	.text._Z15kernelOperationPiS_ii,"ax",@progbits
	.align	128
        .global         _Z15kernelOperationPiS_ii
        .type           _Z15kernelOperationPiS_ii,@function
        .size           _Z15kernelOperationPiS_ii,(.L_x_13 - _Z15kernelOperationPiS_ii)
        .other          _Z15kernelOperationPiS_ii,@"STO_CUDA_ENTRY STV_DEFAULT"
_Z15kernelOperationPiS_ii:
.text._Z15kernelOperationPiS_ii:
[----:B------:R-:W-:Y:S01]  /*0000*/  LDC R1, c[0x0][0x37c] ;  /* 0x0000df00ff017b82 */ /* 0x000fe20000000800 */
[----:B------:R-:W0:Y:S01]  /*0010*/  LDCU UR5, c[0x0][0x390] ;  /* 0x00007200ff0577ac */ /* 0x000e220008000800 */
[----:B------:R-:W1:Y:S01]  /*0020*/  S2R R0, SR_TID.X ;  /* 0x0000000000007919 */ /* 0x000e620000002100 */
[----:B------:R-:W-:Y:S01]  /*0030*/  HFMA2 R25, -RZ, RZ, 0, 0 ;  /* 0x00000000ff197431 */ /* 0x000fe200000001ff */
[----:B------:R-:W2:Y:S01]  /*0040*/  LDCU.64 UR8, c[0x0][0x358] ;  /* 0x00006b00ff0877ac */ /* 0x000ea20008000a00 */
[----:B0-----:R-:W-:-:S09]  /*0050*/  UISETP.GE.AND UP0, UPT, UR5, 0x1, UPT ;  /* 0x000000010500788c */ /* 0x001fd2000bf06270 */
[----:B--2---:R-:W-:Y:S05]  /*0060*/  BRA.U !UP0, `(.L_x_0) ;  /* 0x0000000508d47547 */ /* 0x004fea000b800000 */
[----:B------:R-:W-:Y:S01]  /*0070*/  UISETP.GE.U32.AND UP1, UPT, UR5, 0x10, UPT ;  /* 0x000000100500788c */ /* 0x000fe2000bf26070 */
[----:B------:R-:W-:Y:S01]  /*0080*/  IMAD.MOV.U32 R25, RZ, RZ, RZ ;  /* 0x000000ffff197224 */ /* 0x000fe200078e00ff */
[----:B------:R-:W-:Y:S01]  /*0090*/  ULOP3.LUT UR6, UR5, 0xf, URZ, 0xc0, !UPT ;  /* 0x0000000f05067892 */ /* 0x000fe2000f8ec0ff */
[----:B------:R-:W-:-:S03]  /*00a0*/  UMOV UR4, URZ ;  /* 0x000000ff00047c82 */ /* 0x000fc60008000000 */
[----:B------:R-:W-:-:S03]  /*00b0*/  UISETP.NE.AND UP0, UPT, UR6, URZ, UPT ;  /* 0x000000ff0600728c */ /* 0x000fc6000bf05270 */
[----:B------:R-:W-:Y:S08]  /*00c0*/  BRA.U !UP1, `(.L_x_1) ;  /* 0x0000000109c87547 */ /* 0x000ff0000b800000 */
[----:B------:R-:W-:Y:S01]  /*00d0*/  ULOP3.LUT UR4, UR5, 0x7ffffff0, URZ, 0xc0, !UPT ;  /* 0x7ffffff005047892 */ /* 0x000fe2000f8ec0ff */
[----:B------:R-:W-:Y:S01]  /*00e0*/  MOV R25, RZ ;  /* 0x000000ff00197202 */ /* 0x000fe20000000f00 */
[----:B-1----:R-:W-:Y:S02]  /*00f0*/  IMAD.MOV.U32 R24, RZ, RZ, R0 ;  /* 0x000000ffff187224 */ /* 0x002fe400078e0000 */
[----:B------:R-:W-:-:S12]  /*0100*/  UIADD3 UR5, UPT, UPT, -UR4, URZ, URZ ;  /* 0x000000ff04057290 */ /* 0x000fd8000fffe1ff */
.L_x_2:
[----:B------:R-:W0:Y:S08]  /*0110*/  LDC.64 R16, c[0x0][0x380] ;  /* 0x0000e000ff107b82 */ /* 0x000e300000000a00 */
[----:B------:R-:W1:Y:S01]  /*0120*/  LDC R27, c[0x0][0x394] ;  /* 0x0000e500ff1b7b82 */ /* 0x000e620000000800 */
[----:B0-----:R-:W-:-:S05]  /*0130*/  IMAD.WIDE R16, R24, 0x4, R16 ;  /* 0x0000000418107825 */ /* 0x001fca00078e0210 */
[----:B------:R0:W2:Y:S01]  /*0140*/  LDG.E R26, desc[UR8][R16.64] ;  /* 0x00000008101a7981 */ /* 0x0000a2000c1e1900 */
[----:B-1----:R-:W-:-:S04]  /*0150*/  IMAD.WIDE R18, R27, 0x4, R16 ;  /* 0x000000041b127825 */ /* 0x002fc800078e0210 */
[C---:B------:R-:W-:Y:S02]  /*0160*/  IMAD.WIDE R20, R27.reuse, 0x4, R18 ;  /* 0x000000041b147825 */ /* 0x040fe400078e0212 */
[----:B------:R-:W2:Y:S02]  /*0170*/  LDG.E R18, desc[UR8][R18.64] ;  /* 0x0000000812127981 */ /* 0x000ea4000c1e1900 */
[C---:B------:R-:W-:Y:S02]  /*0180*/  IMAD.WIDE R2, R27.reuse, 0x4, R20 ;  /* 0x000000041b027825 */ /* 0x040fe400078e0214 */
[----:B------:R-:W3:Y:S02]  /*0190*/  LDG.E R20, desc[UR8][R20.64] ;  /* 0x0000000814147981 */ /* 0x000ee4000c1e1900 */
[C---:B------:R-:W-:Y:S02]  /*01a0*/  IMAD.WIDE R4, R27.reuse, 0x4, R2 ;  /* 0x000000041b047825 */ /* 0x040fe400078e0202 */
[----:B------:R1:W3:Y:S02]  /*01b0*/  LDG.E R19, desc[UR8][R2.64] ;  /* 0x0000000802137981 */ /* 0x0002e4000c1e1900 */
[----:B------:R-:W-:-:S02]  /*01c0*/  IMAD.WIDE R6, R27, 0x4, R4 ;  /* 0x000000041b067825 */ /* 0x000fc400078e0204 */
[----:B------:R-:W4:Y:S02]  /*01d0*/  LDG.E R4, desc[UR8][R4.64] ;  /* 0x0000000804047981 */ /* 0x000f24000c1e1900 */
[----:B------:R-:W-:-:S04]  /*01e0*/  IMAD.WIDE R8, R27, 0x4, R6 ;  /* 0x000000041b087825 */ /* 0x000fc800078e0206 */
[C---:B------:R-:W-:Y:S01]  /*01f0*/  IMAD.WIDE R10, R27.reuse, 0x4, R8 ;  /* 0x000000041b0a7825 */ /* 0x040fe200078e0208 */
[----:B------:R5:W4:Y:S04]  /*0200*/  LDG.E R5, desc[UR8][R6.64] ;  /* 0x0000000806057981 */ /* 0x000b28000c1e1900 */
[----:B------:R-:W4:Y:S01]  /*0210*/  LDG.E R8, desc[UR8][R8.64] ;  /* 0x0000000808087981 */ /* 0x000f22000c1e1900 */
[----:B------:R-:W-:-:S03]  /*0220*/  IMAD.WIDE R12, R27, 0x4, R10 ;  /* 0x000000041b0c7825 */ /* 0x000fc600078e020a */
[----:B------:R-:W4:Y:S01]  /*0230*/  LDG.E R11, desc[UR8][R10.64] ;  /* 0x000000080a0b7981 */ /* 0x000f22000c1e1900 */
[----:B------:R-:W-:-:S03]  /*0240*/  IMAD.WIDE R14, R27, 0x4, R12 ;  /* 0x000000041b0e7825 */ /* 0x000fc600078e020c */
[----:B------:R-:W4:Y:S01]  /*0250*/  LDG.E R12, desc[UR8][R12.64] ;  /* 0x000000080c0c7981 */ /* 0x000f22000c1e1900 */
[----:B0-----:R-:W-:-:S03]  /*0260*/  IMAD.WIDE R16, R27, 0x4, R14 ;  /* 0x000000041b107825 */ /* 0x001fc600078e020e */
[----:B------:R-:W4:Y:S01]  /*0270*/  LDG.E R15, desc[UR8][R14.64] ;  /* 0x000000080e0f7981 */ /* 0x000f22000c1e1900 */
[----:B------:R-:W-:-:S03]  /*0280*/  IMAD.WIDE R22, R27, 0x4, R16 ;  /* 0x000000041b167825 */ /* 0x000fc600078e0210 */
[----:B------:R-:W4:Y:S01]  /*0290*/  LDG.E R16, desc[UR8][R16.64] ;  /* 0x0000000810107981 */ /* 0x000f22000c1e1900 */
[----:B------:R-:W-:-:S03]  /*02a0*/  IMAD.WIDE R28, R27, 0x4, R22 ;  /* 0x000000041b1c7825 */ /* 0x000fc600078e0216 */
[----:B------:R-:W4:Y:S01]  /*02b0*/  LDG.E R23, desc[UR8][R22.64] ;  /* 0x0000000816177981 */ /* 0x000f22000c1e1900 */
[----:B-1----:R-:W-:-:S03]  /*02c0*/  IMAD.WIDE R2, R27, 0x4, R28 ;  /* 0x000000041b027825 */ /* 0x002fc600078e021c */
[----:B------:R-:W4:Y:S01]  /*02d0*/  LDG.E R28, desc[UR8][R28.64] ;  /* 0x000000081c1c7981 */ /* 0x000f22000c1e1900 */
[----:B-----5:R-:W-:-:S03]  /*02e0*/  IMAD.WIDE R6, R27, 0x4, R2 ;  /* 0x000000041b067825 */ /* 0x020fc600078e0202 */
[----:B------:R0:W5:Y:S02]  /*02f0*/  LDG.E R21, desc[UR8][R2.64] ;  /* 0x0000000802157981 */ /* 0x000164000c1e1900 */
[----:B0-----:R-:W-:Y:S02]  /*0300*/  IMAD.WIDE R2, R27, 0x4, R6 ;  /* 0x000000041b027825 */ /* 0x001fe400078e0206 */
[----:B------:R-:W5:Y:S04]  /*0310*/  LDG.E R7, desc[UR8][R6.64] ;  /* 0x0000000806077981 */ /* 0x000f68000c1e1900 */
[----:B------:R-:W5:Y:S01]  /*0320*/  LDG.E R9, desc[UR8][R2.64] ;  /* 0x0000000802097981 */ /* 0x000f62000c1e1900 */
[----:B------:R-:W-:-:S04]  /*0330*/  UIADD3 UR5, UPT, UPT, UR5, 0x10, URZ ;  /* 0x0000001005057890 */ /* 0x000fc8000fffe0ff */
[----:B------:R-:W-:Y:S01]  /*0340*/  UISETP.NE.AND UP1, UPT, UR5, URZ, UPT ;  /* 0x000000ff0500728c */ /* 0x000fe2000bf25270 */
[----:B------:R-:W-:Y:S02]  /*0350*/  LEA R24, R27, R24, 0x4 ;  /* 0x000000181b187211 */ /* 0x000fe400078e20ff */
[----:B--2---:R-:W-:-:S04]  /*0360*/  IADD3 R18, PT, PT, R18, R26, R25 ;  /* 0x0000001a12127210 */ /* 0x004fc80007ffe019 */
[----:B---3--:R-:W-:-:S04]  /*0370*/  IADD3 R18, PT, PT, R19, R20, R18 ;  /* 0x0000001413127210 */ /* 0x008fc80007ffe012 */
[----:B----4-:R-:W-:-:S04]  /*0380*/  IADD3 R4, PT, PT, R5, R4, R18 ;  /* 0x0000000405047210 */ /* 0x010fc80007ffe012 */
[----:B------:R-:W-:-:S04]  /*0390*/  IADD3 R4, PT, PT, R11, R8, R4 ;  /* 0x000000080b047210 */ /* 0x000fc80007ffe004 */
[----:B------:R-:W-:-:S04]  /*03a0*/  IADD3 R4, PT, PT, R15, R12, R4 ;  /* 0x0000000c0f047210 */ /* 0x000fc80007ffe004 */
[----:B------:R-:W-:-:S04]  /*03b0*/  IADD3 R4, PT, PT, R23, R16, R4 ;  /* 0x0000001017047210 */ /* 0x000fc80007ffe004 */
[----:B-----5:R-:W-:-:S04]  /*03c0*/  IADD3 R4, PT, PT, R21, R28, R4 ;  /* 0x0000001c15047210 */ /* 0x020fc80007ffe004 */
[----:B------:R-:W-:Y:S01]  /*03d0*/  IADD3 R25, PT, PT, R9, R7, R4 ;  /* 0x0000000709197210 */ /* 0x000fe20007ffe004 */
[----:B------:R-:W-:Y:S06]  /*03e0*/  BRA.U UP1, `(.L_x_2) ;  /* 0xfffffffd01487547 */ /* 0x000fec000b83ffff */
.L_x_1:
[----:B------:R-:W-:Y:S05]  /*03f0*/  BRA.U !UP0, `(.L_x_0) ;  /* 0x0000000108f07547 */ /* 0x000fea000b800000 */
[----:B------:R-:W0:Y:S01]  /*0400*/  LDCU UR5, c[0x0][0x390] ;  /* 0x00007200ff0577ac */ /* 0x000e220008000800 */
[----:B------:R-:W-:Y:S02]  /*0410*/  UISETP.GE.U32.AND UP0, UPT, UR6, 0x8, UPT ;  /* 0x000000080600788c */ /* 0x000fe4000bf06070 */
[----:B0-----:R-:W-:-:S04]  /*0420*/  ULOP3.LUT UR7, UR5, 0x7, URZ, 0xc0, !UPT ;  /* 0x0000000705077892 */ /* 0x001fc8000f8ec0ff */
[----:B------:R-:W-:-:S03]  /*0430*/  UISETP.NE.AND UP1, UPT, UR7, URZ, UPT ;  /* 0x000000ff0700728c */ /* 0x000fc6000bf25270 */
[----:B------:R-:W-:Y:S08]  /*0440*/  BRA.U !UP0, `(.L_x_3) ;  /* 0x0000000108607547 */ /* 0x000ff0000b800000 */
[----:B------:R-:W1:Y:S08]  /*0450*/  LDC R17, c[0x0][0x394] ;  /* 0x0000e500ff117b82 */ /* 0x000e700000000800 */
[----:B------:R-:W0:Y:S01]  /*0460*/  LDC.64 R6, c[0x0][0x380] ;  /* 0x0000e000ff067b82 */ /* 0x000e220000000a00 */
[----:B-1----:R-:W-:-:S04]  /*0470*/  IMAD R3, R17, UR4, R0 ;  /* 0x0000000411037c24 */ /* 0x002fc8000f8e0200 */
[----:B0-----:R-:W-:-:S04]  /*0480*/  IMAD.WIDE R6, R3, 0x4, R6 ;  /* 0x0000000403067825 */ /* 0x001fc800078e0206 */
[C---:B------:R-:W-:Y:S02]  /*0490*/  IMAD.WIDE R8, R17.reuse, 0x4, R6 ;  /* 0x0000000411087825 */ /* 0x040fe400078e0206 */
[----:B------:R-:W2:Y:S02]  /*04a0*/  LDG.E R6, desc[UR8][R6.64] ;  /* 0x0000000806067981 */ /* 0x000ea4000c1e1900 */
[C---:B------:R-:W-:Y:S02]  /*04b0*/  IMAD.WIDE R10, R17.reuse, 0x4, R8 ;  /* 0x00000004110a7825 */ /* 0x040fe400078e0208 */
[----:B------:R-:W2:Y:S02]  /*04c0*/  LDG.E R8, desc[UR8][R8.64] ;  /* 0x0000000808087981 */ /* 0x000ea4000c1e1900 */
[C---:B------:R-:W-:Y:S02]  /*04d0*/  IMAD.WIDE R12, R17.reuse, 0x4, R10 ;  /* 0x00000004110c7825 */ /* 0x040fe400078e020a */
[----:B------:R-:W3:Y:S02]  /*04e0*/  LDG.E R10, desc[UR8][R10.64] ;  /* 0x000000080a0a7981 */ /* 0x000ee4000c1e1900 */
[----:B------:R-:W-:-:S02]  /*04f0*/  IMAD.WIDE R14, R17, 0x4, R12 ;  /* 0x00000004110e7825 */ /* 0x000fc400078e020c */
[----:B------:R-:W3:Y:S02]  /*0500*/  LDG.E R12, desc[UR8][R12.64] ;  /* 0x000000080c0c7981 */ /* 0x000ee4000c1e1900 */
[C---:B------:R-:W-:Y:S02]  /*0510*/  IMAD.WIDE R2, R17.reuse, 0x4, R14 ;  /* 0x0000000411027825 */ /* 0x040fe400078e020e */
[----:B------:R-:W4:Y:S02]  /*0520*/  LDG.E R14, desc[UR8][R14.64] ;  /* 0x000000080e0e7981 */ /* 0x000f24000c1e1900 */
[C---:B------:R-:W-:Y:S02]  /*0530*/  IMAD.WIDE R4, R17.reuse, 0x4, R2 ;  /* 0x0000000411047825 */ /* 0x040fe400078e0202 */
[----:B------:R-:W4:Y:S02]  /*0540*/  LDG.E R2, desc[UR8][R2.64] ;  /* 0x0000000802027981 */ /* 0x000f24000c1e1900 */
[----:B------:R-:W-:-:S02]  /*0550*/  IMAD.WIDE R16, R17, 0x4, R4 ;  /* 0x0000000411107825 */ /* 0x000fc400078e0204 */
[----:B------:R-:W5:Y:S04]  /*0560*/  LDG.E R4, desc[UR8][R4.64] ;  /* 0x0000000804047981 */ /* 0x000f68000c1e1900 */
[----:B------:R-:W5:Y:S01]  /*0570*/  LDG.E R16, desc[UR8][R16.64] ;  /* 0x0000000810107981 */ /* 0x000f62000c1e1900 */
[----:B------:R-:W-:Y:S01]  /*0580*/  UIADD3 UR4, UPT, UPT, UR4, 0x8, URZ ;  /* 0x0000000804047890 */ /* 0x000fe2000fffe0ff */
[----:B--2---:R-:W-:-:S04]  /*0590*/  IADD3 R25, PT, PT, R8, R6, R25 ;  /* 0x0000000608197210 */ /* 0x004fc80007ffe019 */
[----:B---3--:R-:W-:-:S04]  /*05a0*/  IADD3 R25, PT, PT, R12, R10, R25 ;  /* 0x0000000a0c197210 */ /* 0x008fc80007ffe019 */
[----:B----4-:R-:W-:-:S04]  /*05b0*/  IADD3 R25, PT, PT, R2, R14, R25 ;  /* 0x0000000e02197210 */ /* 0x010fc80007ffe019 */
[----:B-----5:R-:W-:-:S07]  /*05c0*/  IADD3 R25, PT, PT, R16, R4, R25 ;  /* 0x0000000410197210 */ /* 0x020fce0007ffe019 */
.L_x_3:
[----:B------:R-:W-:Y:S05]  /*05d0*/  BRA.U !UP1, `(.L_x_0) ;  /* 0x0000000109787547 */ /* 0x000fea000b800000 */
[----:B------:R-:W-:Y:S02]  /*05e0*/  UISETP.GE.U32.AND UP0, UPT, UR7, 0x4, UPT ;  /* 0x000000040700788c */ /* 0x000fe4000bf06070 */
[----:B------:R-:W-:-:S04]  /*05f0*/  ULOP3.LUT UR5, UR5, 0x3, URZ, 0xc0, !UPT ;  /* 0x0000000305057892 */ /* 0x000fc8000f8ec0ff */
        /* <DEDUP_REMOVED lines=10> */
[----:B------:R-:W-:Y:S02]  /*06a0*/  IMAD.WIDE R8, R9, 0x4, R6 ;  /* 0x0000000409087825 */ /* 0x000fe400078e0206 */
[----:B------:R-:W3:Y:S04]  /*06b0*/  LDG.E R6, desc[UR8][R6.64] ;  /* 0x0000000806067981 */ /* 0x000ee8000c1e1900 */
[----:B------:R-:W3:Y:S01]  /*06c0*/  LDG.E R8, desc[UR8][R8.64] ;  /* 0x0000000808087981 */ /* 0x000ee2000c1e1900 */
[----:B------:R-:W-:Y:S01]  /*06d0*/  UIADD3 UR4, UPT, UPT, UR4, 0x4, URZ ;  /* 0x0000000404047890 */ /* 0x000fe2000fffe0ff */
[----:B--2---:R-:W-:-:S04]  /*06e0*/  IADD3 R25, PT, PT, R4, R2, R25 ;  /* 0x0000000204197210 */ /* 0x004fc80007ffe019 */
[----:B---3--:R-:W-:-:S07]  /*06f0*/  IADD3 R25, PT, PT, R8, R6, R25 ;  /* 0x0000000608197210 */ /* 0x008fce0007ffe019 */
.L_x_4:
[----:B------:R-:W-:Y:S05]  /*0700*/  BRA.U !UP1, `(.L_x_0) ;  /* 0x00000001092c7547 */ /* 0x000fea000b800000 */
[----:B------:R-:W1:Y:S01]  /*0710*/  LDC R6, c[0x0][0x394] ;  /* 0x0000e500ff067b82 */ /* 0x000e620000000800 */
[----:B------:R-:W-:-:S07]  /*0720*/  UIADD3 UR5, UPT, UPT, -UR5, URZ, URZ ;  /* 0x000000ff05057290 */ /* 0x000fce000fffe1ff */
[----:B------:R-:W0:Y:S01]  /*0730*/  LDC.64 R4, c[0x0][0x380] ;  /* 0x0000e000ff047b82 */ /* 0x000e220000000a00 */
[----:B-1----:R-:W-:-:S07]  /*0740*/  IMAD R7, R6, UR4, R0 ;  /* 0x0000000406077c24 */ /* 0x002fce000f8e0200 */
.L_x_5:
[----:B0-----:R-:W-:-:S06]  /*0750*/  IMAD.WIDE R2, R7, 0x4, R4 ;  /* 0x0000000407027825 */ /* 0x001fcc00078e0204 */
[----:B------:R-:W2:Y:S01]  /*0760*/  LDG.E R2, desc[UR8][R2.64] ;  /* 0x0000000802027981 */ /* 0x000ea2000c1e1900 */
[----:B------:R-:W-:Y:S01]  /*0770*/  UIADD3 UR5, UPT, UPT, UR5, 0x1, URZ ;  /* 0x0000000105057890 */ /* 0x000fe2000fffe0ff */
[----:B------:R-:W-:-:S03]  /*0780*/  IMAD.IADD R7, R7, 0x1, R6 ;  /* 0x0000000107077824 */ /* 0x000fc600078e0206 */
[----:B------:R-:W-:Y:S01]  /*0790*/  UISETP.NE.AND UP0, UPT, UR5, URZ, UPT ;  /* 0x000000ff0500728c */ /* 0x000fe2000bf05270 */
[----:B--2---:R-:W-:-:S08]  /*07a0*/  IADD3 R25, PT, PT, R2, R25, RZ ;  /* 0x0000001902197210 */ /* 0x004fd00007ffe0ff */
[----:B------:R-:W-:Y:S05]  /*07b0*/  BRA.U UP0, `(.L_x_5) ;  /* 0xfffffffd00e47547 */ /* 0x000fea000b83ffff */
.L_x_0:
[----:B------:R-:W0:Y:S01]  /*07c0*/  LDCU UR7, c[0x0][0x394] ;  /* 0x00007280ff0777ac */ /* 0x000e220008000800 */
[----:B------:R-:W2:Y:S01]  /*07d0*/  S2R R3, SR_TID.Y ;  /* 0x0000000000037919 */ /* 0x000ea20000002200 */
[----:B0-----:R-:W-:-:S09]  /*07e0*/  UISETP.GE.AND UP0, UPT, UR7, 0x1, UPT ;  /* 0x000000010700788c */ /* 0x001fd2000bf06270 */
[----:B------:R-:W-:Y:S05]  /*07f0*/  BRA.U !UP0, `(.L_x_6) ;  /* 0x0000000508947547 */ /* 0x000fea000b800000 */
[----:B------:R-:W-:Y:S02]  /*0800*/  UIADD3 UR4, UPT, UPT, UR7, -0x1, URZ ;  /* 0xffffffff07047890 */ /* 0x000fe4000fffe0ff */
[----:B--2---:R-:W-:Y:S01]  /*0810*/  IMAD R2, R3, UR7, RZ ;  /* 0x0000000703027c24 */ /* 0x004fe2000f8e02ff */
[----:B------:R-:W-:Y:S02]  /*0820*/  ULOP3.LUT UR5, UR7, 0xf, URZ, 0xc0, !UPT ;  /* 0x0000000f07057892 */ /* 0x000fe4000f8ec0ff */
[----:B------:R-:W-:Y:S02]  /*0830*/  UISETP.GE.U32.AND UP1, UPT, UR4, 0xf, UPT ;  /* 0x0000000f0400788c */ /* 0x000fe4000bf26070 */
[----:B------:R-:W-:Y:S01]  /*0840*/  UISETP.NE.AND UP0, UPT, UR5, URZ, UPT ;  /* 0x000000ff0500728c */ /* 0x000fe2000bf05270 */
[----:B------:R-:W-:-:S06]  /*0850*/  UMOV UR4, URZ ;  /* 0x000000ff00047c82 */ /* 0x000fcc0008000000 */
[----:B------:R-:W-:Y:S05]  /*0860*/  BRA.U !UP1, `(.L_x_7) ;  /* 0x0000000109907547 */ /* 0x000fea000b800000 */
[----:B------:R-:W0:Y:S01]  /*0870*/  LDC.64 R4, c[0x0][0x380] ;  /* 0x0000e000ff047b82 */ /* 0x000e220000000a00 */
[----:B------:R-:W-:-:S04]  /*0880*/  ULOP3.LUT UR4, UR7, 0x7ffffff0, URZ, 0xc0, !UPT ;  /* 0x7ffffff007047892 */ /* 0x000fc8000f8ec0ff */
[----:B------:R-:W-:Y:S01]  /*0890*/  UIADD3 UR6, UPT, UPT, -UR4, URZ, URZ ;  /* 0x000000ff04067290 */ /* 0x000fe2000fffe1ff */
[----:B0-----:R-:W-:-:S03]  /*08a0*/  IMAD.WIDE.U32 R4, R2, 0x4, R4 ;  /* 0x0000000402047825 */ /* 0x001fc600078e0004 */
[----:B------:R-:W-:-:S05]  /*08b0*/  IADD3 R9, P0, PT, R4, 0x20, RZ ;  /* 0x0000002004097810 */ /* 0x000fca0007f1e0ff */
[----:B------:R-:W-:-:S08]  /*08c0*/  IMAD.X R5, RZ, RZ, R5, P0 ;  /* 0x000000ffff057224 */ /* 0x000fd000000e0605 */
.L_x_8:
[----:B------:R-:W-:-:S05]  /*08d0*/  MOV R4, R9 ;  /* 0x0000000900047202 */ /* 0x000fca0000000f00 */
[----:B------:R-:W2:Y:S04]  /*08e0*/  LDG.E R8, desc[UR8][R4.64+-0x20] ;  /* 0xffffe00804087981 */ /* 0x000ea8000c1e1900 */
[----:B------:R-:W2:Y:S04]  /*08f0*/  LDG.E R9, desc[UR8][R4.64+-0x1c] ;  /* 0xffffe40804097981 */ /* 0x000ea8000c1e1900 */
[----:B------:R-:W3:Y:S04]  /*0900*/  LDG.E R11, desc[UR8][R4.64+-0x18] ;  /* 0xffffe808040b7981 */ /* 0x000ee8000c1e1900 */
[----:B------:R-:W3:Y:S04]  /*0910*/  LDG.E R10, desc[UR8][R4.64+-0x14] ;  /* 0xffffec08040a7981 */ /* 0x000ee8000c1e1900 */
[----:B------:R-:W4:Y:S04]  /*0920*/  LDG.E R13, desc[UR8][R4.64+-0x10] ;  /* 0xfffff008040d7981 */ /* 0x000f28000c1e1900 */
[----:B------:R-:W4:Y:S04]  /*0930*/  LDG.E R12, desc[UR8][R4.64+-0xc] ;  /* 0xfffff408040c7981 */ /* 0x000f28000c1e1900 */
[----:B------:R-:W5:Y:S04]  /*0940*/  LDG.E R15, desc[UR8][R4.64+-0x8] ;  /* 0xfffff808040f7981 */ /* 0x000f68000c1e1900 */
        /* <DEDUP_REMOVED lines=8> */
[----:B------:R0:W5:Y:S01]  /*09d0*/  LDG.E R7, desc[UR8][R4.64+0x1c] ;  /* 0x00001c0804077981 */ /* 0x000162000c1e1900 */
[----:B------:R-:W-:-:S04]  /*09e0*/  UIADD3 UR6, UPT, UPT, UR6, 0x10, URZ ;  /* 0x0000001006067890 */ /* 0x000fc8000fffe0ff */
[----:B------:R-:W-:Y:S01]  /*09f0*/  UISETP.NE.AND UP1, UPT, UR6, URZ, UPT ;  /* 0x000000ff0600728c */ /* 0x000fe2000bf25270 */
[----:B--2---:R-:W-:Y:S02]  /*0a00*/  IADD3 R8, PT, PT, R9, R8, R25 ;  /* 0x0000000809087210 */ /* 0x004fe40007ffe019 */
[----:B------:R-:W-:-:S05]  /*0a10*/  IADD3 R9, P0, PT, R4, 0x40, RZ ;  /* 0x0000004004097810 */ /* 0x000fca0007f1e0ff */
[----:B0-----:R-:W-:Y:S01]  /*0a20*/  IMAD.X R5, RZ, RZ, R5, P0 ;  /* 0x000000ffff057224 */ /* 0x001fe200000e0605 */
[----:B---3--:R-:W-:-:S04]  /*0a30*/  IADD3 R8, PT, PT, R10, R11, R8 ;  /* 0x0000000b0a087210 */ /* 0x008fc80007ffe008 */
[----:B----4-:R-:W-:-:S04]  /*0a40*/  IADD3 R8, PT, PT, R12, R13, R8 ;  /* 0x0000000d0c087210 */ /* 0x010fc80007ffe008 */
[----:B-----5:R-:W-:-:S04]  /*0a50*/  IADD3 R8, PT, PT, R14, R15, R8 ;  /* 0x0000000f0e087210 */ /* 0x020fc80007ffe008 */
[----:B------:R-:W-:-:S04]  /*0a60*/  IADD3 R8, PT, PT, R16, R17, R8 ;  /* 0x0000001110087210 */ /* 0x000fc80007ffe008 */
[----:B------:R-:W-:-:S04]  /*0a70*/  IADD3 R8, PT, PT, R18, R19, R8 ;  /* 0x0000001312087210 */ /* 0x000fc80007ffe008 */
[----:B------:R-:W-:-:S04]  /*0a80*/  IADD3 R8, PT, PT, R20, R21, R8 ;  /* 0x0000001514087210 */ /* 0x000fc80007ffe008 */
[----:B------:R-:W-:Y:S01]  /*0a90*/  IADD3 R25, PT, PT, R7, R6, R8 ;  /* 0x0000000607197210 */ /* 0x000fe20007ffe008 */
[----:B------:R-:W-:Y:S06]  /*0aa0*/  BRA.U UP1, `(.L_x_8) ;  /* 0xfffffffd01887547 */ /* 0x000fec000b83ffff */
.L_x_7:
[----:B------:R-:W-:Y:S05]  /*0ab0*/  BRA.U !UP0, `(.L_x_6) ;  /* 0x0000000108e47547 */ /* 0x000fea000b800000 */
[----:B------:R-:W-:Y:S02]  /*0ac0*/  UISETP.GE.U32.AND UP0, UPT, UR5, 0x8, UPT ;  /* 0x000000080500788c */ /* 0x000fe4000bf06070 */
[----:B------:R-:W-:-:S04]  /*0ad0*/  ULOP3.LUT UR6, UR7, 0x7, URZ, 0xc0, !UPT ;  /* 0x0000000707067892 */ /* 0x000fc8000f8ec0ff */
[----:B------:R-:W-:-:S03]  /*0ae0*/  UISETP.NE.AND UP1, UPT, UR6, URZ, UPT ;  /* 0x000000ff0600728c */ /* 0x000fc6000bf25270 */
[----:B------:R-:W-:Y:S08]  /*0af0*/  BRA.U !UP0, `(.L_x_9) ;  /* 0x0000000108547547 */ /* 0x000ff0000b800000 */
[----:B------:R-:W0:Y:S01]  /*0b00*/  LDC.64 R6, c[0x0][0x380] ;  /* 0x0000e000ff067b82 */ /* 0x000e220000000a00 */
[----:B------:R-:W2:Y:S01]  /*0b10*/  LDCU.64 UR10, c[0x0][0x380] ;  /* 0x00007000ff0a77ac */ /* 0x000ea20008000a00 */
[C---:B------:R-:W-:Y:S02]  /*0b20*/  IADD3 R8, P0, PT, R2.reuse, UR4, RZ ;  /* 0x0000000402087c10 */ /* 0x040fe4000ff1e0ff */
[----:B------:R-:W-:-:S03]  /*0b30*/  IADD3 R5, PT, PT, R2, UR4, RZ ;  /* 0x0000000402057c10 */ /* 0x000fc6000fffe0ff */
[----:B------:R-:W-:Y:S01]  /*0b40*/  IMAD.X R9, RZ, RZ, RZ, P0 ;  /* 0x000000ffff097224 */ /* 0x000fe200000e06ff */
[----:B--2---:R-:W-:Y:S01]  /*0b50*/  LEA R4, P0, R8, UR10, 0x2 ;  /* 0x0000000a08047c11 */ /* 0x004fe2000f8010ff */
[----:B0-----:R-:W-:-:S03]  /*0b60*/  IMAD.WIDE.U32 R6, R5, 0x4, R6 ;  /* 0x0000000405067825 */ /* 0x001fc600078e0006 */
[----:B------:R-:W-:-:S03]  /*0b70*/  LEA.HI.X R5, R8, UR11, R9, 0x2, P0 ;  /* 0x0000000b08057c11 */ /* 0x000fc600080f1409 */
[----:B------:R-:W2:Y:S04]  /*0b80*/  LDG.E R6, desc[UR8][R6.64] ;  /* 0x0000000806067981 */ /* 0x000ea8000c1e1900 */
[----:B------:R-:W2:Y:S04]  /*0b90*/  LDG.E R8, desc[UR8][R4.64+0x4] ;  /* 0x0000040804087981 */ /* 0x000ea8000c1e1900 */
[----:B------:R-:W3:Y:S04]  /*0ba0*/  LDG.E R9, desc[UR8][R4.64+0x8] ;  /* 0x0000080804097981 */ /* 0x000ee8000c1e1900 */
[----:B------:R-:W3:Y:S04]  /*0bb0*/  LDG.E R10, desc[UR8][R4.64+0xc] ;  /* 0x00000c08040a7981 */ /* 0x000ee8000c1e1900 */
[----:B------:R-:W4:Y:S04]  /*0bc0*/  LDG.E R11, desc[UR8][R4.64+0x10] ;  /* 0x00001008040b7981 */ /* 0x000f28000c1e1900 */
[----:B------:R-:W4:Y:S04]  /*0bd0*/  LDG.E R12, desc[UR8][R4.64+0x14] ;  /* 0x00001408040c7981 */ /* 0x000f28000c1e1900 */
[----:B------:R-:W5:Y:S04]  /*0be0*/  LDG.E R13, desc[UR8][R4.64+0x18] ;  /* 0x00001808040d7981 */ /* 0x000f68000c1e1900 */
[----:B------:R-:W5:Y:S01]  /*0bf0*/  LDG.E R14, desc[UR8][R4.64+0x1c] ;  /* 0x00001c08040e7981 */ /* 0x000f62000c1e1900 */
[----:B------:R-:W-:Y:S01]  /*0c00*/  UIADD3 UR4, UPT, UPT, UR4, 0x8, URZ ;  /* 0x0000000804047890 */ /* 0x000fe2000fffe0ff */
[----:B--2---:R-:W-:-:S04]  /*0c10*/  IADD3 R8, PT, PT, R8, R6, R25 ;  /* 0x0000000608087210 */ /* 0x004fc80007ffe019 */
[----:B---3--:R-:W-:-:S04]  /*0c20*/  IADD3 R8, PT, PT, R10, R9, R8 ;  /* 0x000000090a087210 */ /* 0x008fc80007ffe008 */
[----:B----4-:R-:W-:-:S04]  /*0c30*/  IADD3 R8, PT, PT, R12, R11, R8 ;  /* 0x0000000b0c087210 */ /* 0x010fc80007ffe008 */
[----:B-----5:R-:W-:-:S07]  /*0c40*/  IADD3 R25, PT, PT, R14, R13, R8 ;  /* 0x0000000d0e197210 */ /* 0x020fce0007ffe008 */
.L_x_9:
        /* <DEDUP_REMOVED lines=8> */
[----:B------:R-:W-:Y:S02]  /*0cd0*/  IADD3 R7, PT, PT, R2, UR4, RZ ;  /* 0x0000000402077c10 */ /* 0x000fe4000fffe0ff */
[----:B------:R-:W-:Y:S02]  /*0ce0*/  IADD3.X R9, PT, PT, RZ, RZ, RZ, P0, !PT ;  /* 0x000000ffff097210 */ /* 0x000fe400007fe4ff */
[----:B--2---:R-:W-:Y:S01]  /*0cf0*/  LEA R6, P0, R8, UR10, 0x2 ;  /* 0x0000000a08067c11 */ /* 0x004fe2000f8010ff */
[----:B0-----:R-:W-:-:S03]  /*0d00*/  IMAD.WIDE.U32 R4, R7, 0x4, R4 ;  /* 0x0000000407047825 */ /* 0x001fc600078e0004 */
[----:B------:R-:W-:-:S03]  /*0d10*/  LEA.HI.X R7, R8, UR11, R9, 0x2, P0 ;  /* 0x0000000b08077c11 */ /* 0x000fc600080f1409 */
[----:B------:R-:W2:Y:S04]  /*0d20*/  LDG.E R4, desc[UR8][R4.64] ;  /* 0x0000000804047981 */ /* 0x000ea8000c1e1900 */
[----:B------:R-:W2:Y:S04]  /*0d30*/  LDG.E R8, desc[UR8][R6.64+0x4] ;  /* 0x0000040806087981 */ /* 0x000ea8000c1e1900 */
[----:B------:R-:W3:Y:S04]  /*0d40*/  LDG.E R9, desc[UR8][R6.64+0x8] ;  /* 0x0000080806097981 */ /* 0x000ee8000c1e1900 */
[----:B------:R-:W3:Y:S01]  /*0d50*/  LDG.E R10, desc[UR8][R6.64+0xc] ;  /* 0x00000c08060a7981 */ /* 0x000ee2000c1e1900 */
[----:B------:R-:W-:Y:S01]  /*0d60*/  UIADD3 UR4, UPT, UPT, UR4, 0x4, URZ ;  /* 0x0000000404047890 */ /* 0x000fe2000fffe0ff */
[----:B--2---:R-:W-:-:S04]  /*0d70*/  IADD3 R8, PT, PT, R8, R4, R25 ;  /* 0x0000000408087210 */ /* 0x004fc80007ffe019 */
[----:B---3--:R-:W-:-:S07]  /*0d80*/  IADD3 R25, PT, PT, R10, R9, R8 ;  /* 0x000000090a197210 */ /* 0x008fce0007ffe008 */
.L_x_10:
[----:B------:R-:W-:Y:S05]  /*0d90*/  BRA.U !UP1, `(.L_x_6) ;  /* 0x00000001092c7547 */ /* 0x000fea000b800000 */
[----:B------:R-:W0:Y:S01]  /*0da0*/  LDC.64 R4, c[0x0][0x380] ;  /* 0x0000e000ff047b82 */ /* 0x000e220000000a00 */
[----:B------:R-:W-:Y:S01]  /*0db0*/  VIADD R7, R2, UR4 ;  /* 0x0000000402077c36 */ /* 0x000fe20008000000 */
[----:B------:R-:W-:-:S03]  /*0dc0*/  UIADD3 UR5, UPT, UPT, -UR5, URZ, URZ ;  /* 0x000000ff05057290 */ /* 0x000fc6000fffe1ff */
[----:B0-----:R-:W-:-:S09]  /*0dd0*/  IMAD.WIDE.U32 R4, R7, 0x4, R4 ;  /* 0x0000000407047825 */ /* 0x001fd200078e0004 */
.L_x_11:
[----:B------:R0:W2:Y:S01]  /*0de0*/  LDG.E R2, desc[UR8][R4.64] ;  /* 0x0000000804027981 */ /* 0x0000a2000c1e1900 */
[----:B------:R-:W-:-:S04]  /*0df0*/  UIADD3 UR5, UPT, UPT, UR5, 0x1, URZ ;  /* 0x0000000105057890 */ /* 0x000fc8000fffe0ff */
[----:B------:R-:W-:Y:S01]  /*0e00*/  UISETP.NE.AND UP0, UPT, UR5, URZ, UPT ;  /* 0x000000ff0500728c */ /* 0x000fe2000bf05270 */
[----:B0-----:R-:W-:-:S04]  /*0e10*/  IADD3 R4, P0, PT, R4, 0x4, RZ ;  /* 0x0000000404047810 */ /* 0x001fc80007f1e0ff */
[----:B------:R-:W-:Y:S02]  /*0e20*/  IADD3.X R5, PT, PT, RZ, R5, RZ, P0, !PT ;  /* 0x00000005ff057210 */ /* 0x000fe400007fe4ff */
[----:B--2---:R-:W-:Y:S02]  /*0e30*/  IADD3 R25, PT, PT, R2, R25, RZ ;  /* 0x0000001902197210 */ /* 0x004fe40007ffe0ff */
[----:B------:R-:W-:Y:S05]  /*0e40*/  BRA.U UP0, `(.L_x_11) ;  /* 0xfffffffd00e47547 */ /* 0x000fea000b83ffff */
.L_x_6:
[----:B------:R-:W0:Y:S01]  /*0e50*/  LDC.64 R4, c[0x0][0x388] ;  /* 0x0000e200ff047b82 */ /* 0x000e220000000a00 */
[----:B-12---:R-:W-:-:S04]  /*0e60*/  IMAD R3, R3, UR7, R0 ;  /* 0x0000000703037c24 */ /* 0x006fc8000f8e0200 */
[----:B0-----:R-:W-:-:S05]  /*0e70*/  IMAD.WIDE R2, R3, 0x4, R4 ;  /* 0x0000000403027825 */ /* 0x001fca00078e0204 */
[----:B------:R-:W-:Y:S01]  /*0e80*/  STG.E desc[UR8][R2.64], R25 ;  /* 0x0000001902007986 */ /* 0x000fe2000c101908 */
[----:B------:R-:W-:Y:S05]  /*0e90*/  EXIT ;  /* 0x000000000000794d */ /* 0x000fea0003800000 */
.L_x_12:
[----:B------:R-:W-:-:S00]  /*0ea0*/  BRA `(.L_x_12) ;  /* 0xfffffffc00fc7947 */ /* 0x000fc0000383ffff */
[----:B------:R-:W-:-:S00]  /*0eb0*/  NOP ;  /* 0x0000000000007918 */ /* 0x000fc00000000000 */
        /* <DEDUP_REMOVED lines=12> */
.L_x_13:


//--------------------- .nv.shared.reserved.0     --------------------------
	.section	.nv.shared.reserved.0,"aw",@nobits
	.weak		__nv_reservedSMEM_offset_0_alias
	.size		__nv_reservedSMEM_offset_0_alias, 0, 64
	.other		__nv_reservedSMEM_offset_0_alias,@"STO_CUDA_RESERVED_SHARED STV_DEFAULT"
__nv_reservedSMEM_offset_0_alias:
	.zero		0
	.zero		64


//--------------------- .nv.constant0._Z15kernelOperationPiS_ii --------------------------
	.section	.nv.constant0._Z15kernelOperationPiS_ii,"a",@progbits
	.sectionflags	@""
	.align	4
.nv.constant0._Z15kernelOperationPiS_ii:
	.zero		920


//--------------------- SYMBOLS --------------------------

	.type		.nv.reservedSmem.offset0,@object
	.size		.nv.reservedSmem.offset0,0x4
